	.headerflags	@"EF_CUDA_TEXMODE_UNIFIED EF_CUDA_64BIT_ADDRESS EF_CUDA_ACCELERATORS EF_CUDA_SM90 EF_CUDA_VIRTUAL_SM(EF_CUDA_SM90)"
	.elftype	@"ET_EXEC"


//--------------------- .nv.info                  --------------------------
	.section	.nv.info,"",@"SHT_CUDA_INFO"
	.align	4


	//----- nvinfo : EIATTR_REGCOUNT
	.align		4
        /*0000*/ 	.byte	0x04, 0x2f
        /*0002*/ 	.short	(.L_3 - .L_2)
	.align		4
.L_2:
        /*0004*/ 	.word	index@(triton_poi_fused__native_batch_norm_legit_no_training_add_convolution_1)
        /*0008*/ 	.word	0x00000020


	//----- nvinfo : EIATTR_MIN_STACK_SIZE
	.align		4
.L_3:
        /*000c*/ 	.byte	0x04, 0x12
        /*000e*/ 	.short	(.L_5 - .L_4)
	.align		4
.L_4:
        /*0010*/ 	.word	index@(triton_poi_fused__native_batch_norm_legit_no_training_add_convolution_1)
        /*0014*/ 	.word	0x00000000


	//----- nvinfo : EIATTR_FRAME_SIZE
	.align		4
.L_5:
        /*0018*/ 	.byte	0x04, 0x11
        /*001a*/ 	.short	(.L_7 - .L_6)
	.align		4
.L_6:
        /*001c*/ 	.word	index@(triton_poi_fused__native_batch_norm_legit_no_training_add_convolution_1)
        /*0020*/ 	.word	0x00000000


	//----- nvinfo : EIATTR_MIN_STACK_SIZE
	.align		4
.L_7:
        /*0024*/ 	.byte	0x04, 0x12
        /*0026*/ 	.short	(.L_9 - .L_8)
	.align		4
.L_8:
        /*0028*/ 	.word	index@(triton_poi_fused__native_batch_norm_legit_no_training_add_convolution_1)
        /*002c*/ 	.word	0x00000000
.L_9:


//--------------------- .nv.info.triton_poi_fused__native_batch_norm_legit_no_training_add_convolution_1 --------------------------
	.section	.nv.info.triton_poi_fused__native_batch_norm_legit_no_training_add_convolution_1,"",@"SHT_CUDA_INFO"
	.sectionflags	@""
	.align	4


	//----- nvinfo : EIATTR_CUDA_API_VERSION
	.align		4
        /*0000*/ 	.byte	0x04, 0x37
        /*0002*/ 	.short	(.L_11 - .L_10)
.L_10:
        /*0004*/ 	.word	0x0000007c


	//----- nvinfo : EIATTR_KPARAM_INFO
	.align		4
.L_11:
        /*0008*/ 	.byte	0x04, 0x17
        /*000a*/ 	.short	(.L_13 - .L_12)
.L_12:
        /*000c*/ 	.word	0x00000000
        /*0010*/ 	.short	0x0008
        /*0012*/ 	.short	0x0040
        /*0014*/ 	.byte	0x00, 0xf0, 0x11, 0x00


	//----- nvinfo : EIATTR_KPARAM_INFO
	.align		4
.L_13:
        /*0018*/ 	.byte	0x04, 0x17
        /*001a*/ 	.short	(.L_15 - .L_14)
.L_14:
        /*001c*/ 	.word	0x00000000
        /*0020*/ 	.short	0x0007
        /*0022*/ 	.short	0x0038
        /*0024*/ 	.byte	0x00, 0xf4, 0x21, 0x00


	//----- nvinfo : EIATTR_KPARAM_INFO
	.align		4
.L_15:
        /*0028*/ 	.byte	0x04, 0x17
        /*002a*/ 	.short	(.L_17 - .L_16)
.L_16:
        /*002c*/ 	.word	0x00000000
        /*0030*/ 	.short	0x0006
        /*0032*/ 	.short	0x0030
        /*0034*/ 	.byte	0x00, 0xf4, 0x21, 0x00


	//----- nvinfo : EIATTR_KPARAM_INFO
	.align		4
.L_17:
        /*0038*/ 	.byte	0x04, 0x17
        /*003a*/ 	.short	(.L_19 - .L_18)
.L_18:
        /*003c*/ 	.word	0x00000000
        /*0040*/ 	.short	0x0005
        /*0042*/ 	.short	0x0028
        /*0044*/ 	.byte	0x00, 0xf4, 0x21, 0x00


	//----- nvinfo : EIATTR_KPARAM_INFO
	.align		4
.L_19:
        /*0048*/ 	.byte	0x04, 0x17
        /*004a*/ 	.short	(.L_21 - .L_20)
.L_20:
        /*004c*/ 	.word	0x00000000
        /*0050*/ 	.short	0x0004
        /*0052*/ 	.short	0x0020
        /*0054*/ 	.byte	0x00, 0xf4, 0x21, 0x00


	//----- nvinfo : EIATTR_KPARAM_INFO
	.align		4
.L_21:
        /*0058*/ 	.byte	0x04, 0x17
        /*005a*/ 	.short	(.L_23 - .L_22)
.L_22:
        /*005c*/ 	.word	0x00000000
        /*0060*/ 	.short	0x0003
        /*0062*/ 	.short	0x0018
        /*0064*/ 	.byte	0x00, 0xf4, 0x21, 0x00


	//----- nvinfo : EIATTR_KPARAM_INFO
	.align		4
.L_23:
        /*0068*/ 	.byte	0x04, 0x17
        /*006a*/ 	.short	(.L_25 - .L_24)
.L_24:
        /*006c*/ 	.word	0x00000000
        /*0070*/ 	.short	0x0002
        /*0072*/ 	.short	0x0010
        /*0074*/ 	.byte	0x00, 0xf4, 0x21, 0x00


	//----- nvinfo : EIATTR_KPARAM_INFO
	.align		4
.L_25:
        /*0078*/ 	.byte	0x04, 0x17
        /*007a*/ 	.short	(.L_27 - .L_26)
.L_26:
        /*007c*/ 	.word	0x00000000
        /*0080*/ 	.short	0x0001
        /*0082*/ 	.short	0x0008
        /*0084*/ 	.byte	0x00, 0xf4, 0x21, 0x00


	//----- nvinfo : EIATTR_KPARAM_INFO
	.align		4
.L_27:
        /*0088*/ 	.byte	0x04, 0x17
        /*008a*/ 	.short	(.L_29 - .L_28)
.L_28:
        /*008c*/ 	.word	0x00000000
        /*0090*/ 	.short	0x0000
        /*0092*/ 	.short	0x0000
        /*0094*/ 	.byte	0x00, 0xf4, 0x21, 0x00


	//----- nvinfo : EIATTR_SPARSE_MMA_MASK
	.align		4
.L_29:
        /*0098*/ 	.byte	0x03, 0x50
        /*009a*/ 	.short	0x0000


	//----- nvinfo : EIATTR_MAXREG_COUNT
	.align		4
        /*009c*/ 	.byte	0x03, 0x1b
        /*009e*/ 	.short	0x00ff


	//----- nvinfo : EIATTR_EXIT_INSTR_OFFSETS
	.align		4
        /*00a0*/ 	.byte	0x04, 0x1c
        /*00a2*/ 	.short	(.L_31 - .L_30)


	//   ....[0]....
.L_30:
        /*00a4*/ 	.word	0x00000770


	//----- nvinfo : EIATTR_REQNTID
	.align		4
.L_31:
        /*00a8*/ 	.byte	0x04, 0x10
        /*00aa*/ 	.short	(.L_33 - .L_32)
.L_32:
        /*00ac*/ 	.word	0x00000080
        /*00b0*/ 	.word	0x00000001
        /*00b4*/ 	.word	0x00000001


	//----- nvinfo : EIATTR_CBANK_PARAM_SIZE
	.align		4
.L_33:
        /*00b8*/ 	.byte	0x03, 0x19
        /*00ba*/ 	.short	0x0044


	//----- nvinfo : EIATTR_PARAM_CBANK
	.align		4
        /*00bc*/ 	.byte	0x04, 0x0a
        /*00be*/ 	.short	(.L_35 - .L_34)
	.align		4
.L_34:
        /*00c0*/ 	.word	index@(.nv.constant0.triton_poi_fused__native_batch_norm_legit_no_training_add_convolution_1)
        /*00c4*/ 	.short	0x0210
        /*00c6*/ 	.short	0x0044


	//----- nvinfo : EIATTR_SW_WAR
	.align		4
.L_35:
        /*00c8*/ 	.byte	0x04, 0x36
        /*00ca*/ 	.short	(.L_37 - .L_36)
.L_36:
        /*00cc*/ 	.word	0x00000008
.L_37:


//--------------------- .nv.callgraph             --------------------------
	.section	.nv.callgraph,"",@"SHT_CUDA_CALLGRAPH"
	.align	4
	.sectionentsize	8
	.align		4
        /*0000*/ 	.word	0x00000000
	.align		4
        /*0004*/ 	.word	0xffffffff
	.align		4
        /*0008*/ 	.word	0x00000000
	.align		4
        /*000c*/ 	.word	0xfffffffe
	.align		4
        /*0010*/ 	.word	0x00000000
	.align		4
        /*0014*/ 	.word	0xfffffffd
	.align		4
        /*0018*/ 	.word	0x00000000
	.align		4
        /*001c*/ 	.word	0xfffffffc


//--------------------- .nv.constant4             --------------------------
	.section	.nv.constant4,"a",@progbits
	.align	8
	.align		8
.nv.constant4:
        /*0000*/ 	.dword	_$_str
	.align		8
        /*0008*/ 	.dword	_$_str_$_2


//--------------------- .text.triton_poi_fused__native_batch_norm_legit_no_training_add_convolution_1 --------------------------
	.section	.text.triton_poi_fused__native_batch_norm_legit_no_training_add_convolution_1,"ax",@progbits
	.align	128
        .global         triton_poi_fused__native_batch_norm_legit_no_training_add_convolution_1
        .type           triton_poi_fused__native_batch_norm_legit_no_training_add_convolution_1,@function
        .size           triton_poi_fused__native_batch_norm_legit_no_training_add_convolution_1,(.L_x_1 - triton_poi_fused__native_batch_norm_legit_no_training_add_convolution_1)
        .other          triton_poi_fused__native_batch_norm_legit_no_training_add_convolution_1,@"STO_CUDA_ENTRY STV_DEFAULT"
triton_poi_fused__native_batch_norm_legit_no_training_add_convolution_1:
.text.triton_poi_fused__native_batch_norm_legit_no_training_add_convolution_1:
[----:B------:R-:W-:Y:S01]  /*0000*/  LDC R1, c[0x0][0x28] ;  /* 0x00000a00ff017b82 */ /* 0x000fe20000000800 */
[----:B------:R-:W1:Y:S01]  /*0010*/  S2R R0, SR_TID.X ;  /* 0x0000000000007919 */ /* 0x000e620000002100 */
[----:B------:R-:W-:-:S06]  /*0020*/  ULDC.64 UR4, c[0x0][0x208] ;  /* 0x0000820000047ab9 */ /* 0x000fcc0000000a00 */
[----:B------:R-:W2:Y:S01]  /*0030*/  LDC.64 R26, c[0x0][0x210] ;  /* 0x00008400ff1a7b82 */ /* 0x000ea20000000a00 */
[----:B------:R-:W3:Y:S07]  /*0040*/  S2R R5, SR_CTAID.X ;  /* 0x0000000000057919 */ /* 0x000eee0000002500 */
[----:B------:R-:W4:Y:S08]  /*0050*/  LDC.64 R28, c[0x0][0x228] ;  /* 0x00008a00ff1c7b82 */ /* 0x000f300000000a00 */
[----:B------:R-:W5:Y:S08]  /*0060*/  LDC.64 R24, c[0x0][0x238] ;  /* 0x00008e00ff187b82 */ /* 0x000f700000000a00 */
[----:B------:R-:W2:Y:S01]  /*0070*/  LDC.64 R18, c[0x0][0x240] ;  /* 0x00009000ff127b82 */ /* 0x000ea20000000a00 */
[----:B-1----:R-:W-:-:S02]  /*0080*/  SHF.L.U32 R0, R0, 0x2, RZ ;  /* 0x0000000200007819 */ /* 0x002fc400000006ff */
[----:B---3--:R-:W-:Y:S02]  /*0090*/  SHF.R.S32.HI R3, RZ, 0x15, R5 ;  /* 0x00000015ff037819 */ /* 0x008fe40000011405 */
[----:B------:R-:W-:Y:S02]  /*00a0*/  LOP3.LUT R0, R0, 0x1fc, RZ, 0xc0, !PT ;  /* 0x000001fc00007812 */ /* 0x000fe400078ec0ff */
[----:B------:R-:W-:Y:S02]  /*00b0*/  SGXT R3, R3, 0x1 ;  /* 0x000000010303781a */ /* 0x000fe40000000200 */
[----:B------:R-:W-:Y:S02]  /*00c0*/  LEA R20, R5, R0, 0xa ;  /* 0x0000000005147211 */ /* 0x000fe400078e50ff */
[----:B------:R-:W1:Y:S02]  /*00d0*/  LDC.64 R4, c[0x0][0x230] ;  /* 0x00008c00ff047b82 */ /* 0x000e640000000a00 */
[----:B------:R-:W-:-:S04]  /*00e0*/  LEA.HI R3, R3, R20, RZ, 0xc ;  /* 0x0000001403037211 */ /* 0x000fc800078f60ff */
[----:B------:R-:W-:Y:S02]  /*00f0*/  SHF.R.S32.HI R23, RZ, 0xc, R3 ;  /* 0x0000000cff177819 */ /* 0x000fe40000011403 */
[----:B------:R-:W-:Y:S02]  /*0100*/  IADD3 R3, R3, 0x200, RZ ;  /* 0x0000020003037810 */ /* 0x000fe40007ffe0ff */
[----:B------:R-:W-:Y:S02]  /*0110*/  LEA.HI R0, R23, R23, RZ, 0x6 ;  /* 0x0000001717007211 */ /* 0x000fe400078f30ff */
[----:B------:R-:W-:Y:S02]  /*0120*/  SHF.R.S32.HI R13, RZ, 0xc, R3 ;  /* 0x0000000cff0d7819 */ /* 0x000fe40000011403 */
[----:B------:R-:W-:Y:S02]  /*0130*/  LOP3.LUT R0, R0, 0xffffffc0, RZ, 0xc0, !PT ;  /* 0xffffffc000007812 */ /* 0x000fe400078ec0ff */
[----:B------:R-:W-:-:S02]  /*0140*/  LEA.HI R2, R13, R13, RZ, 0x6 ;  /* 0x0000000d0d027211 */ /* 0x000fc400078f30ff */
[----:B------:R-:W-:Y:S02]  /*0150*/  IADD3 R23, R23, -R0, RZ ;  /* 0x8000000017177210 */ /* 0x000fe40007ffe0ff */
[----:B------:R-:W-:-:S03]  /*0160*/  LOP3.LUT R0, R2, 0xffffffc0, RZ, 0xc0, !PT ;  /* 0xffffffc002007812 */ /* 0x000fc600078ec0ff */
[----:B-1----:R-:W-:Y:S01]  /*0170*/  IMAD.WIDE R2, R23, 0x4, R4 ;  /* 0x0000000417027825 */ /* 0x002fe200078e0204 */
[----:B------:R-:W-:-:S05]  /*0180*/  IADD3 R13, R13, -R0, RZ ;  /* 0x800000000d0d7210 */ /* 0x000fca0007ffe0ff */
[----:B------:R-:W-:Y:S01]  /*0190*/  IMAD.WIDE R4, R13, 0x4, R4 ;  /* 0x000000040d047825 */ /* 0x000fe200078e0204 */
[----:B------:R-:W3:Y:S04]  /*01a0*/  LDG.E.EL R3, desc[UR4][R2.64] ;  /* 0x0000000402037981 */ /* 0x000ee8000c2e1900 */
[----:B------:R1:W3:Y:S01]  /*01b0*/  LDG.E.EL R17, desc[UR4][R4.64] ;  /* 0x0000000404117981 */ /* 0x0002e2000c2e1900 */
[----:B--2---:R-:W-:-:S04]  /*01c0*/  IMAD.WIDE R26, R20, 0x4, R26 ;  /* 0x00000004141a7825 */ /* 0x004fc800078e021a */
[--C-:B----4-:R-:W-:Y:S01]  /*01d0*/  IMAD.WIDE R14, R23, 0x4, R28.reuse ;  /* 0x00000004170e7825 */ /* 0x110fe200078e021c */
[----:B------:R-:W2:Y:S01]  /*01e0*/  LDG.E.128 R8, desc[UR4][R26.64] ;  /* 0x000000041a087981 */ /* 0x000ea2000c1e1d00 */
[----:B01----:R-:W0:Y:S04]  /*01f0*/  LDC.64 R4, c[0x0][0x218] ;  /* 0x00008600ff047b82 */ /* 0x003e280000000a00 */
[----:B------:R-:W4:Y:S01]  /*0200*/  LDG.E.EL R14, desc[UR4][R14.64] ;  /* 0x000000040e0e7981 */ /* 0x000f22000c2e1900 */
[----:B------:R-:W-:-:S05]  /*0210*/  IMAD.WIDE R28, R13, 0x4, R28 ;  /* 0x000000040d1c7825 */ /* 0x000fca00078e021c */
[----:B------:R1:W2:Y:S02]  /*0220*/  LDG.E.EL R2, desc[UR4][R28.64] ;  /* 0x000000041c027981 */ /* 0x0002a4000c2e1900 */
[----:B-1----:R-:W1:Y:S01]  /*0230*/  LDC.64 R28, c[0x0][0x220] ;  /* 0x00008800ff1c7b82 */ /* 0x002e620000000a00 */
[----:B0-----:R-:W-:-:S05]  /*0240*/  IMAD.WIDE R6, R23, 0x4, R4 ;  /* 0x0000000417067825 */ /* 0x001fca00078e0204 */
[----:B------:R5:W2:Y:S01]  /*0250*/  LDG.E.EL R16, desc[UR4][R6.64] ;  /* 0x0000000406107981 */ /* 0x000aa2000c2e1900 */
[----:B------:R-:W-:-:S05]  /*0260*/  IMAD.WIDE R4, R13, 0x4, R4 ;  /* 0x000000040d047825 */ /* 0x000fca00078e0204 */
[----:B------:R-:W4:Y:S01]  /*0270*/  LDG.E.EL R12, desc[UR4][R4.64] ;  /* 0x00000004040c7981 */ /* 0x000f22000c2e1900 */
[----:B-----5:R-:W-:-:S04]  /*0280*/  IMAD.WIDE R6, R23, 0x4, R24 ;  /* 0x0000000417067825 */ /* 0x020fc800078e0218 */
[----:B------:R-:W-:Y:S01]  /*0290*/  IMAD.WIDE R22, R23, 0x4, R18 ;  /* 0x0000000417167825 */ /* 0x000fe200078e0212 */
[----:B------:R-:W5:Y:S05]  /*02a0*/  LDG.E.EL R15, desc[UR4][R6.64] ;  /* 0x00000004060f7981 */ /* 0x000f6a000c2e1900 */
[----:B------:R-:W5:Y:S04]  /*02b0*/  LDG.E.EL R22, desc[UR4][R22.64] ;  /* 0x0000000416167981 */ /* 0x000f68000c2e1900 */
[----:B------:R-:W5:Y:S01]  /*02c0*/  LDG.E.128 R4, desc[UR4][R26.64+0x800] ;  /* 0x000800041a047981 */ /* 0x000f62000c1e1d00 */
[----:B------:R-:W-:-:S04]  /*02d0*/  IMAD.WIDE R24, R13, 0x4, R24 ;  /* 0x000000040d187825 */ /* 0x000fc800078e0218 */
[----:B------:R-:W-:Y:S01]  /*02e0*/  IMAD.WIDE R18, R13, 0x4, R18 ;  /* 0x000000040d127825 */ /* 0x000fe200078e0212 */
[----:B------:R0:W5:Y:S04]  /*02f0*/  LDG.E.EL R0, desc[UR4][R24.64] ;  /* 0x0000000418007981 */ /* 0x000168000c2e1900 */
[----:B------:R3:W5:Y:S01]  /*0300*/  LDG.E.EL R13, desc[UR4][R18.64] ;  /* 0x00000004120d7981 */ /* 0x000762000c2e1900 */
[----:B0-----:R-:W-:Y:S01]  /*0310*/  HFMA2.MMA R24, -RZ, RZ, 1.625, 0 ;  /* 0x3e800000ff187435 */ /* 0x001fe200000001ff */
[----:B-1----:R-:W-:-:S04]  /*0320*/  IMAD.WIDE R28, R20, 0x4, R28 ;  /* 0x00000004141c7825 */ /* 0x002fc800078e021c */
[----:B---3--:R-:W-:-:S04]  /*0330*/  FADD R3, R3, 9.9999997473787516356e-06 ;  /* 0x3727c5ac03037421 */ /* 0x008fc80000000000 */
[----:B------:R-:W0:Y:S01]  /*0340*/  MUFU.SQRT R21, R3 ;  /* 0x0000000300157308 */ /* 0x000e220000002000 */
[----:B------:R-:W-:-:S07]  /*0350*/  FADD R17, R17, 9.9999997473787516356e-06 ;  /* 0x3727c5ac11117421 */ /* 0x000fce0000000000 */
[----:B------:R-:W1:Y:S01]  /*0360*/  MUFU.SQRT R23, R17 ;  /* 0x0000001100177308 */ /* 0x000e620000002000 */
[C---:B0-----:R-:W-:Y:S02]  /*0370*/  FSETP.GT.AND P0, PT, R21.reuse, 8.50705917302346158658e+37, PT ;  /* 0x7e8000001500780b */ /* 0x041fe40003f04000 */
[----:B------:R-:W-:Y:S02]  /*0380*/  FSETP.GEU.AND P2, PT, R21, 1.175494350822287508e-38, PT ;  /* 0x008000001500780b */ /* 0x000fe40003f4e000 */
[C---:B-1----:R-:W-:Y:S02]  /*0390*/  FSETP.GT.AND P1, PT, R23.reuse, 8.50705917302346158658e+37, PT ;  /* 0x7e8000001700780b */ /* 0x042fe40003f24000 */
[----:B------:R-:W-:-:S07]  /*03a0*/  FSETP.GEU.AND P3, PT, R23, 1.175494350822287508e-38, PT ;  /* 0x008000001700780b */ /* 0x000fce0003f6e000 */
[----:B------:R-:W-:-:S04]  /*03b0*/  @P0 FMUL R21, R21, 0.25 ;  /* 0x3e80000015150820 */ /* 0x000fc80000400000 */
[----:B------:R-:W-:Y:S01]  /*03c0*/  @!P2 FMUL R21, R21, 16777216 ;  /* 0x4b8000001515a820 */ /* 0x000fe20000400000 */
[----:B------:R-:W-:-:S05]  /*03d0*/  @P1 FMUL R23, R23, 0.25 ;  /* 0x3e80000017171820 */ /* 0x000fca0000400000 */
[----:B------:R-:W0:Y:S01]  /*03e0*/  MUFU.RCP R21, R21 ;  /* 0x0000001500157308 */ /* 0x000e220000001000 */
[----:B------:R-:W-:Y:S01]  /*03f0*/  @!P3 FMUL R23, R23, 16777216 ;  /* 0x4b8000001717b820 */ /* 0x000fe20000400000 */
[----:B------:R-:W-:-:S06]  /*0400*/  FSEL R18, R24, 1, P0 ;  /* 0x3f80000018127808 */ /* 0x000fcc0000000000 */
[----:B------:R-:W1:Y:S01]  /*0410*/  MUFU.RCP R3, R23 ;  /* 0x0000001700037308 */ /* 0x000e620000001000 */
[----:B------:R-:W-:Y:S01]  /*0420*/  FSEL R24, R24, 1, P1 ;  /* 0x3f80000018187808 */ /* 0x000fe20000800000 */
[----:B------:R-:W-:Y:S01]  /*0430*/  @!P2 FMUL R18, R18, 16777216 ;  /* 0x4b8000001212a820 */ /* 0x000fe20000400000 */
[--C-:B--2---:R-:W-:Y:S01]  /*0440*/  FADD R10, R10, R16.reuse ;  /* 0x000000100a0a7221 */ /* 0x104fe20000000000 */
[--C-:B------:R-:W-:Y:S01]  /*0450*/  FADD R11, R11, R16.reuse ;  /* 0x000000100b0b7221 */ /* 0x100fe20000000000 */
[--C-:B------:R-:W-:Y:S01]  /*0460*/  FADD R8, R8, R16.reuse ;  /* 0x0000001008087221 */ /* 0x100fe20000000000 */
[----:B------:R-:W-:Y:S01]  /*0470*/  @!P3 FMUL R24, R24, 16777216 ;  /* 0x4b8000001818b820 */ /* 0x000fe20000400000 */
[----:B------:R-:W-:Y:S01]  /*0480*/  FADD R9, R9, R16 ;  /* 0x0000001009097221 */ /* 0x000fe20000000000 */
[----:B0-----:R-:W-:Y:S01]  /*0490*/  FMUL R17, R21, R18 ;  /* 0x0000001215117220 */ /* 0x001fe20000400000 */
[C---:B----4-:R-:W-:Y:S02]  /*04a0*/  FADD R16, -R14.reuse, R10 ;  /* 0x0000000a0e107221 */ /* 0x050fe40000000100 */
[----:B------:R-:W-:-:S02]  /*04b0*/  FADD R18, -R14, R9 ;  /* 0x000000090e127221 */ /* 0x000fc40000000100 */
[-C--:B------:R-:W-:Y:S01]  /*04c0*/  FMUL R16, R16, R17.reuse ;  /* 0x0000001110107220 */ /* 0x080fe20000400000 */
[----:B-1----:R-:W-:Y:S01]  /*04d0*/  FMUL R3, R3, R24 ;  /* 0x0000001803037220 */ /* 0x002fe20000400000 */
[C---:B------:R-:W-:Y:S01]  /*04e0*/  FADD R24, -R14.reuse, R8 ;  /* 0x000000080e187221 */ /* 0x040fe20000000100 */
[----:B------:R-:W-:Y:S01]  /*04f0*/  FADD R14, -R14, R11 ;  /* 0x0000000b0e0e7221 */ /* 0x000fe20000000100 */
[--C-:B-----5:R-:W-:Y:S01]  /*0500*/  FADD R6, R6, R12.reuse ;  /* 0x0000000c06067221 */ /* 0x120fe20000000000 */
[--C-:B------:R-:W-:Y:S01]  /*0510*/  FADD R4, R4, R12.reuse ;  /* 0x0000000c04047221 */ /* 0x100fe20000000000 */
[--C-:B------:R-:W-:Y:S01]  /*0520*/  FADD R5, R5, R12.reuse ;  /* 0x0000000c05057221 */ /* 0x100fe20000000000 */
[----:B------:R-:W-:Y:S01]  /*0530*/  FADD R7, R7, R12 ;  /* 0x0000000c07077221 */ /* 0x000fe20000000000 */
[-C--:B------:R-:W-:Y:S01]  /*0540*/  FMUL R23, R24, R17.reuse ;  /* 0x0000001118177220 */ /* 0x080fe20000400000 */
[-C--:B------:R-:W-:Y:S01]  /*0550*/  FMUL R19, R18, R17.reuse ;  /* 0x0000001112137220 */ /* 0x080fe20000400000 */
[----:B------:R-:W-:Y:S01]  /*0560*/  FMUL R17, R14, R17 ;  /* 0x000000110e117220 */ /* 0x000fe20000400000 */
[C---:B------:R-:W-:Y:S01]  /*0570*/  FFMA R21, R15.reuse, R16, R22 ;  /* 0x000000100f157223 */ /* 0x040fe20000000016 */
[C---:B------:R-:W-:Y:S01]  /*0580*/  FADD R12, -R2.reuse, R6 ;  /* 0x00000006020c7221 */ /* 0x040fe20000000100 */
[C---:B------:R-:W-:Y:S01]  /*0590*/  FADD R16, -R2.reuse, R4 ;  /* 0x0000000402107221 */ /* 0x040fe20000000100 */
[C---:B------:R-:W-:Y:S01]  /*05a0*/  FADD R14, -R2.reuse, R5 ;  /* 0x00000005020e7221 */ /* 0x040fe20000000100 */
[----:B------:R-:W-:Y:S01]  /*05b0*/  FADD R2, -R2, R7 ;  /* 0x0000000702027221 */ /* 0x000fe20000000100 */
[-C--:B------:R-:W-:Y:S01]  /*05c0*/  FMUL R12, R12, R3.reuse ;  /* 0x000000030c0c7220 */ /* 0x080fe20000400000 */
[-C--:B------:R-:W-:Y:S01]  /*05d0*/  FMUL R16, R16, R3.reuse ;  /* 0x0000000310107220 */ /* 0x080fe20000400000 */
[-C--:B------:R-:W-:Y:S01]  /*05e0*/  FMUL R14, R14, R3.reuse ;  /* 0x000000030e0e7220 */ /* 0x080fe20000400000 */
[----:B------:R-:W-:Y:S01]  /*05f0*/  FMUL R18, R2, R3 ;  /* 0x0000000302127220 */ /* 0x000fe20000400000 */
[C-C-:B------:R-:W-:Y:S01]  /*0600*/  FFMA R23, R15.reuse, R23, R22.reuse ;  /* 0x000000170f177223 */ /* 0x140fe20000000016 */
[C-C-:B------:R-:W-:Y:S01]  /*0610*/  FFMA R24, R15.reuse, R19, R22.reuse ;  /* 0x000000130f187223 */ /* 0x140fe20000000016 */
[C-C-:B------:R-:W-:Y:S01]  /*0620*/  FFMA R3, R0.reuse, R12, R13.reuse ;  /* 0x0000000c00037223 */ /* 0x140fe2000000000d */
[C-C-:B------:R-:W-:Y:S01]  /*0630*/  FFMA R25, R0.reuse, R16, R13.reuse ;  /* 0x0000001000197223 */ /* 0x140fe2000000000d */
[C-C-:B------:R-:W-:Y:S01]  /*0640*/  FFMA R2, R0.reuse, R14, R13.reuse ;  /* 0x0000000e00027223 */ /* 0x140fe2000000000d */
[----:B------:R-:W-:Y:S01]  /*0650*/  FFMA R22, R15, R17, R22 ;  /* 0x000000110f167223 */ /* 0x000fe20000000016 */
[----:B------:R-:W-:-:S02]  /*0660*/  FFMA R0, R0, R18, R13 ;  /* 0x0000001200007223 */ /* 0x000fc4000000000d */
[----:B------:R-:W2:Y:S04]  /*0670*/  LDG.E.128 R16, desc[UR4][R28.64] ;  /* 0x000000041c107981 */ /* 0x000ea8000c1e1d00 */
[----:B------:R0:W3:Y:S02]  /*0680*/  LDG.E.128 R12, desc[UR4][R28.64+0x800] ;  /* 0x000800041c0c7981 */ /* 0x0000e4000c1e1d00 */
[----:B0-----:R-:W0:Y:S02]  /*0690*/  LDC.64 R28, c[0x0][0x248] ;  /* 0x00009200ff1c7b82 */ /* 0x001e240000000a00 */
[----:B------:R-:W-:Y:S04]  /*06a0*/  STG.E.128 desc[UR4][R26.64], R8 ;  /* 0x000000081a007986 */ /* 0x000fe8000c101d04 */
[----:B------:R-:W-:Y:S01]  /*06b0*/  STG.E.128 desc[UR4][R26.64+0x800], R4 ;  /* 0x000800041a007986 */ /* 0x000fe2000c101d04 */
[----:B--2---:R-:W-:Y:S01]  /*06c0*/  FADD R18, R18, R21 ;  /* 0x0000001512127221 */ /* 0x004fe20000000000 */
[----:B------:R-:W-:Y:S01]  /*06d0*/  FADD R16, R16, R23 ;  /* 0x0000001710107221 */ /* 0x000fe20000000000 */
[----:B------:R-:W-:Y:S01]  /*06e0*/  FADD R17, R17, R24 ;  /* 0x0000001811117221 */ /* 0x000fe20000000000 */
[----:B------:R-:W-:Y:S01]  /*06f0*/  FADD R19, R19, R22 ;  /* 0x0000001613137221 */ /* 0x000fe20000000000 */
[----:B0-----:R-:W-:-:S04]  /*0700*/  IMAD.WIDE R20, R20, 0x4, R28 ;  /* 0x0000000414147825 */ /* 0x001fc800078e021c */
[----:B---3--:R-:W-:Y:S01]  /*0710*/  FADD R12, R12, R25 ;  /* 0x000000190c0c7221 */ /* 0x008fe20000000000 */
[----:B------:R-:W-:Y:S01]  /*0720*/  FADD R13, R13, R2 ;  /* 0x000000020d0d7221 */ /* 0x000fe20000000000 */
[----:B------:R-:W-:Y:S01]  /*0730*/  FADD R14, R14, R3 ;  /* 0x000000030e0e7221 */ /* 0x000fe20000000000 */
[----:B------:R-:W-:Y:S01]  /*0740*/  FADD R15, R15, R0 ;  /* 0x000000000f0f7221 */ /* 0x000fe20000000000 */
[----:B------:R-:W-:Y:S04]  /*0750*/  STG.E.128 desc[UR4][R20.64], R16 ;  /* 0x0000001014007986 */ /* 0x000fe8000c101d04 */
[----:B------:R-:W-:Y:S01]  /*0760*/  STG.E.128 desc[UR4][R20.64+0x800], R12 ;  /* 0x0008000c14007986 */ /* 0x000fe2000c101d04 */
[----:B------:R-:W-:Y:S05]  /*0770*/  EXIT ;  /* 0x000000000000794d */ /* 0x000fea0003800000 */
.L_x_0:
[----:B------:R-:W-:-:S00]  /*0780*/  BRA `(.L_x_0) ;  /* 0xfffffffc00fc7947 */ /* 0x000fc0000383ffff */
[----:B------:R-:W-:-:S00]  /*0790*/  NOP ;  /* 0x0000000000007918 */ /* 0x000fc00000000000 */
        /* <DEDUP_REMOVED lines=14> */
.L_x_1:


//--------------------- .nv.global.init           --------------------------
	.section	.nv.global.init,"aw",@progbits
.nv.global.init:
	.type		_$_str,@object
	.size		_$_str,(_$_str_$_2 - _$_str)
_$_str:
        /*0000*/ 	.byte	0x5f, 0x5f, 0x43, 0x55, 0x44, 0x41, 0x5f, 0x46, 0x54, 0x5a, 0x00
	.type		_$_str_$_2,@object
	.size		_$_str_$_2,(.L_1 - _$_str_$_2)
_$_str_$_2:
        /*000b*/ 	.byte	0x5f, 0x5f, 0x43, 0x55, 0x44, 0x41, 0x5f, 0x50, 0x52, 0x45, 0x43, 0x5f, 0x53, 0x51, 0x52, 0x54
        /*001b*/ 	.byte	0x00
.L_1:


//--------------------- .nv.constant0.triton_poi_fused__native_batch_norm_legit_no_training_add_convolution_1 --------------------------
	.section	.nv.constant0.triton_poi_fused__native_batch_norm_legit_no_training_add_convolution_1,"a",@progbits
	.sectionflags	@""
	.align	4
.nv.constant0.triton_poi_fused__native_batch_norm_legit_no_training_add_convolution_1:
	.zero		596
